//
// Generated by NVIDIA NVVM Compiler
//
// Compiler Build ID: CL-36424714
// Cuda compilation tools, release 13.0, V13.0.88
// Based on NVVM 20.0.0
//

.version 9.0
.target sm_100
.address_size 64

	// .globl	_Z6RenderiiP6float3

.visible .entry _Z6RenderiiP6float3(
	.param .u32 _Z6RenderiiP6float3_param_0,
	.param .u32 _Z6RenderiiP6float3_param_1,
	.param .u64 .ptr .align 1 _Z6RenderiiP6float3_param_2
)
{
	.reg .pred 	%p<6>;
	.reg .b32 	%r<14>;
	.reg .b32 	%f<62>;
	.reg .b64 	%rd<5>;

	ld.param.u32 	%r3, [_Z6RenderiiP6float3_param_0];
	ld.param.u32 	%r5, [_Z6RenderiiP6float3_param_1];
	ld.param.u64 	%rd1, [_Z6RenderiiP6float3_param_2];
	mov.u32 	%r6, %ctaid.x;
	mov.u32 	%r7, %ntid.x;
	mov.u32 	%r8, %tid.x;
	mad.lo.s32 	%r1, %r6, %r7, %r8;
	mov.u32 	%r9, %ctaid.y;
	mov.u32 	%r10, %ntid.y;
	mov.u32 	%r11, %tid.y;
	mad.lo.s32 	%r12, %r9, %r10, %r11;
	setp.ge.s32 	%p1, %r1, %r3;
	setp.ge.s32 	%p2, %r12, %r5;
	or.pred  	%p3, %p1, %p2;
	@%p3 bra 	$L__BB0_6;
	cvt.rn.f32.s32 	%f17, %r3;
	cvt.rn.f32.u32 	%f18, %r5;
	div.rn.f32 	%f19, %f17, %f18;
	cvt.rn.f32.s32 	%f20, %r1;
	div.rn.f32 	%f21, %f20, %f17;
	cvt.rn.f32.u32 	%f22, %r12;
	div.rn.f32 	%f23, %f22, %f18;
	add.f32 	%f24, %f21, 0fBF000000;
	mul.f32 	%f25, %f19, %f24;
	fma.rn.f32 	%f26, %f19, %f24, %f25;
	add.f32 	%f27, %f23, 0fBF000000;
	mul.f32 	%f28, %f27, 0fC0000000;
	mul.f32 	%f29, %f28, %f28;
	fma.rn.f32 	%f30, %f26, %f26, %f29;
	add.f32 	%f31, %f30, 0f3F800000;
	sqrt.rn.f32 	%f32, %f31;
	div.rn.f32 	%f1, %f26, %f32;
	div.rn.f32 	%f2, %f28, %f32;
	mov.f32 	%f33, 0fBF800000;
	div.rn.f32 	%f3, %f33, %f32;
	mul.f32 	%f34, %f2, %f2;
	fma.rn.f32 	%f35, %f1, %f1, %f34;
	fma.rn.f32 	%f4, %f3, %f3, %f35;
	mul.f32 	%f36, %f2, 0f00000000;
	fma.rn.f32 	%f37, %f1, 0f00000000, %f36;
	add.f32 	%f38, %f3, %f37;
	add.f32 	%f5, %f38, %f38;
	mul.f32 	%f39, %f4, 0fC0800000;
	mul.f32 	%f40, %f39, 0f3F400000;
	fma.rn.f32 	%f6, %f5, %f5, %f40;
	setp.lt.f32 	%p4, %f6, 0f00000000;
	@%p4 bra 	$L__BB0_4;
	neg.f32 	%f41, %f5;
	sqrt.rn.f32 	%f42, %f6;
	sub.f32 	%f43, %f41, %f42;
	add.f32 	%f44, %f4, %f4;
	div.rn.f32 	%f7, %f43, %f44;
	setp.leu.f32 	%p5, %f7, 0f00000000;
	@%p5 bra 	$L__BB0_4;
	fma.rn.f32 	%f45, %f1, %f7, 0f00000000;
	fma.rn.f32 	%f46, %f2, %f7, 0f00000000;
	fma.rn.f32 	%f47, %f3, %f7, 0f00000000;
	add.f32 	%f48, %f47, 0f3F800000;
	mul.f32 	%f49, %f46, %f46;
	fma.rn.f32 	%f50, %f45, %f45, %f49;
	fma.rn.f32 	%f51, %f48, %f48, %f50;
	sqrt.rn.f32 	%f52, %f51;
	div.rn.f32 	%f53, %f45, %f52;
	div.rn.f32 	%f54, %f46, %f52;
	div.rn.f32 	%f55, %f48, %f52;
	fma.rn.f32 	%f59, %f53, 0f3F000000, 0f3F000000;
	fma.rn.f32 	%f60, %f54, 0f3F000000, 0f3F000000;
	fma.rn.f32 	%f61, %f55, 0f3F000000, 0f3F000000;
	bra.uni 	$L__BB0_5;
$L__BB0_4:
	fma.rn.f32 	%f56, %f2, 0f3F000000, 0f3F000000;
	mul.f32 	%f57, %f56, 0f3F000000;
	mov.f32 	%f58, 0f3F800000;
	sub.f32 	%f59, %f58, %f57;
	fma.rn.f32 	%f60, %f56, 0fBE99999A, 0f3F800000;
	fma.rn.f32 	%f61, %f56, 0f00000000, 0f3F800000;
$L__BB0_5:
	mad.lo.s32 	%r13, %r12, %r3, %r1;
	cvta.to.global.u64 	%rd2, %rd1;
	mul.wide.s32 	%rd3, %r13, 12;
	add.s64 	%rd4, %rd2, %rd3;
	st.global.f32 	[%rd4], %f59;
	st.global.f32 	[%rd4+4], %f60;
	st.global.f32 	[%rd4+8], %f61;
$L__BB0_6:
	ret;

}


// ===== COMPILED SASS (sm_100) =====

	.target	sm_100

	.elftype	@"ET_EXEC"


//--------------------- .note.nv.tkinfo           --------------------------
	.section	.note.nv.tkinfo,"",@"SHT_NOTE"
	.sectionflags	@"SHF_NOTE_NV_TKINFO"
	.tkinfo
        /*0018*/ 	.word	0x00000002
        /*0030*/ 	.string	""
        /*0030*/ 	.string	"ptxas"
        /*0030*/ 	.string	"Cuda compilation tools, release 13.0, V13.0.88"
        /*0030*/ 	.string	"Build cuda_13.0.r13.0/compiler.36424714_0"
        /*0030*/ 	.string	"-arch sm_100 -m 64 "



//--------------------- .note.nv.cuinfo           --------------------------
	.section	.note.nv.cuinfo,"",@"SHT_NOTE"
	.sectionflags	@"SHF_NOTE_NV_CUINFO"
        /*0018*/ 	.short	0x0002
        /*001a*/ 	.short	0x0064
        /*001c*/ 	.short	0x0082
	.zero		2


//--------------------- .nv.info                  --------------------------
	.section	.nv.info,"",@"SHT_CUDA_INFO"
	.align	4


	//----- nvinfo : EIATTR_REGCOUNT
	.align		4
        /*0000*/ 	.byte	0x04, 0x2f
        /*0002*/ 	.short	(.L_1 - .L_0)
	.align		4
.L_0:
        /*0004*/ 	.word	index@(_Z6RenderiiP6float3)
        /*0008*/ 	.word	0x00000015


	//----- nvinfo : EIATTR_FRAME_SIZE
	.align		4
.L_1:
        /*000c*/ 	.byte	0x04, 0x11
        /*000e*/ 	.short	(.L_3 - .L_2)
	.align		4
.L_2:
        /*0010*/ 	.word	index@($__internal_1_$__cuda_sm3x_div_rn_noftz_f32_slowpath)
        /*0014*/ 	.word	0x00000000


	//----- nvinfo : EIATTR_FRAME_SIZE
	.align		4
.L_3:
        /*0018*/ 	.byte	0x04, 0x11
        /*001a*/ 	.short	(.L_5 - .L_4)
	.align		4
.L_4:
        /*001c*/ 	.word	index@($__internal_0_$__cuda_sm20_sqrt_rn_f32_slowpath)
        /*0020*/ 	.word	0x00000000


	//----- nvinfo : EIATTR_FRAME_SIZE
	.align		4
.L_5:
        /*0024*/ 	.byte	0x04, 0x11
        /*0026*/ 	.short	(.L_7 - .L_6)
	.align		4
.L_6:
        /*0028*/ 	.word	index@(_Z6RenderiiP6float3)
        /*002c*/ 	.word	0x00000000


	//----- nvinfo : EIATTR_MIN_STACK_SIZE
	.align		4
.L_7:
        /*0030*/ 	.byte	0x04, 0x12
        /*0032*/ 	.short	(.L_9 - .L_8)
	.align		4
.L_8:
        /*0034*/ 	.word	index@(_Z6RenderiiP6float3)
        /*0038*/ 	.word	0x00000000
.L_9:


//--------------------- .nv.compat                --------------------------
	.section	.nv.compat,"",@"SHT_CUDA_COMPAT_INFO"
	.align	4
        /*0000*/ 	.byte	0x02, 0x09, 0x00, 0x00, 0x02, 0x02, 0x01, 0x00, 0x02, 0x05, 0x05, 0x00, 0x03, 0x07, 0x01, 0x01
        /*0010*/ 	.byte	0x02, 0x03, 0x00, 0x00, 0x02, 0x06, 0x01, 0x00, 0x04, 0x0b, 0x08, 0x00, 0x01, 0x00, 0x00, 0x00
        /*0020*/ 	.byte	0x00, 0x00, 0x00, 0x00


//--------------------- .nv.info._Z6RenderiiP6float3 --------------------------
	.section	.nv.info._Z6RenderiiP6float3,"",@"SHT_CUDA_INFO"
	.sectionflags	@""
	.align	4


	//----- nvinfo : EIATTR_CUDA_API_VERSION
	.align		4
        /*0000*/ 	.byte	0x04, 0x37
        /*0002*/ 	.short	(.L_11 - .L_10)
.L_10:
        /*0004*/ 	.word	0x00000082


	//----- nvinfo : EIATTR_KPARAM_INFO
	.align		4
.L_11:
        /*0008*/ 	.byte	0x04, 0x17
        /*000a*/ 	.short	(.L_13 - .L_12)
.L_12:
        /*000c*/ 	.word	0x00000000
        /*0010*/ 	.short	0x0002
        /*0012*/ 	.short	0x0008
        /*0014*/ 	.byte	0x00, 0xf5, 0x21, 0x00


	//----- nvinfo : EIATTR_KPARAM_INFO
	.align		4
.L_13:
        /*0018*/ 	.byte	0x04, 0x17
        /*001a*/ 	.short	(.L_15 - .L_14)
.L_14:
        /*001c*/ 	.word	0x00000000
        /*0020*/ 	.short	0x0001
        /*0022*/ 	.short	0x0004
        /*0024*/ 	.byte	0x00, 0xf0, 0x11, 0x00


	//----- nvinfo : EIATTR_KPARAM_INFO
	.align		4
.L_15:
        /*0028*/ 	.byte	0x04, 0x17
        /*002a*/ 	.short	(.L_17 - .L_16)
.L_16:
        /*002c*/ 	.word	0x00000000
        /*0030*/ 	.short	0x0000
        /*0032*/ 	.short	0x0000
        /*0034*/ 	.byte	0x00, 0xf0, 0x11, 0x00


	//----- nvinfo : EIATTR_SPARSE_MMA_MASK
	.align		4
.L_17:
        /*0038*/ 	.byte	0x03, 0x50
        /*003a*/ 	.short	0x0000


	//----- nvinfo : EIATTR_MAXREG_COUNT
	.align		4
        /*003c*/ 	.byte	0x03, 0x1b
        /*003e*/ 	.short	0x00ff


	//----- nvinfo : EIATTR_MERCURY_ISA_VERSION
	.align		4
        /*0040*/ 	.byte	0x03, 0x5f
        /*0042*/ 	.short	0x0101


	//----- nvinfo : EIATTR_VRC_CTA_INIT_COUNT
	.align		4
        /*0044*/ 	.byte	0x02, 0x4a
	.zero		1
	.zero		1


	//----- nvinfo : EIATTR_EXIT_INSTR_OFFSETS
	.align		4
        /*0048*/ 	.byte	0x04, 0x1c
        /*004a*/ 	.short	(.L_19 - .L_18)


	//   ....[0]....
.L_18:
        /*004c*/ 	.word	0x000000c0


	//   ....[1]....
        /*0050*/ 	.word	0x00001040


	//----- nvinfo : EIATTR_CRS_STACK_SIZE
	.align		4
.L_19:
        /*0054*/ 	.byte	0x04, 0x1e
        /*0056*/ 	.short	(.L_21 - .L_20)
.L_20:
        /*0058*/ 	.word	0x00000000


	//----- nvinfo : EIATTR_CBANK_PARAM_SIZE
	.align		4
.L_21:
        /*005c*/ 	.byte	0x03, 0x19
        /*005e*/ 	.short	0x0010


	//----- nvinfo : EIATTR_PARAM_CBANK
	.align		4
        /*0060*/ 	.byte	0x04, 0x0a
        /*0062*/ 	.short	(.L_23 - .L_22)
	.align		4
.L_22:
        /*0064*/ 	.word	index@(.nv.constant0._Z6RenderiiP6float3)
        /*0068*/ 	.short	0x0380
        /*006a*/ 	.short	0x0010


	//----- nvinfo : EIATTR_SW_WAR
	.align		4
.L_23:
        /*006c*/ 	.byte	0x04, 0x36
        /*006e*/ 	.short	(.L_25 - .L_24)
.L_24:
        /*0070*/ 	.word	0x00000008
.L_25:


//--------------------- .nv.callgraph             --------------------------
	.section	.nv.callgraph,"",@"SHT_CUDA_CALLGRAPH"
	.align	4
	.sectionentsize	8
	.align		4
        /*0000*/ 	.word	0x00000000
	.align		4
        /*0004*/ 	.word	0xffffffff
	.align		4
        /*0008*/ 	.word	0x00000000
	.align		4
        /*000c*/ 	.word	0xfffffffe
	.align		4
        /*0010*/ 	.word	0x00000000
	.align		4
        /*0014*/ 	.word	0xfffffffd
	.align		4
        /*0018*/ 	.word	0x00000000
	.align		4
        /*001c*/ 	.word	0xfffffffc


//--------------------- .text._Z6RenderiiP6float3 --------------------------
	.section	.text._Z6RenderiiP6float3,"ax",@progbits
	.align	128
        .global         _Z6RenderiiP6float3
        .type           _Z6RenderiiP6float3,@function
        .size           _Z6RenderiiP6float3,(.L_x_45 - _Z6RenderiiP6float3)
        .other          _Z6RenderiiP6float3,@"STO_CUDA_ENTRY STV_DEFAULT"
_Z6RenderiiP6float3:
.text._Z6RenderiiP6float3:
[----:B------:R-:W-:Y:S01]  /*0000*/  LDC R1, c[0x0][0x37c] ;  /* 0x0000df00ff017b82 */ /* 0x000fe20000000800 */
[----:B------:R-:W0:Y:S07]  /*0010*/  S2R R0, SR_TID.Y ;  /* 0x0000000000007919 */ /* 0x000e2e0000002200 */
[----:B------:R-:W1:Y:S01]  /*0020*/  LDC R6, c[0x0][0x360] ;  /* 0x0000d800ff067b82 */ /* 0x000e620000000800 */
[----:B------:R-:W2:Y:S01]  /*0030*/  LDCU.64 UR6, c[0x0][0x380] ;  /* 0x00007000ff0677ac */ /* 0x000ea20008000a00 */
[----:B------:R-:W1:Y:S06]  /*0040*/  S2R R3, SR_TID.X ;  /* 0x0000000000037919 */ /* 0x000e6c0000002100 */
[----:B------:R-:W0:Y:S08]  /*0050*/  S2UR UR5, SR_CTAID.Y ;  /* 0x00000000000579c3 */ /* 0x000e300000002600 */
[----:B------:R-:W0:Y:S08]  /*0060*/  LDC R7, c[0x0][0x364] ;  /* 0x0000d900ff077b82 */ /* 0x000e300000000800 */
[----:B------:R-:W1:Y:S01]  /*0070*/  S2UR UR4, SR_CTAID.X ;  /* 0x00000000000479c3 */ /* 0x000e620000002500 */
[----:B0-----:R-:W-:-:S05]  /*0080*/  IMAD R7, R7, UR5, R0 ;  /* 0x0000000507077c24 */ /* 0x001fca000f8e0200 */
[----:B--2---:R-:W-:Y:S01]  /*0090*/  ISETP.GE.AND P0, PT, R7, UR7, PT ;  /* 0x0000000707007c0c */ /* 0x004fe2000bf06270 */
[----:B-1----:R-:W-:-:S05]  /*00a0*/  IMAD R6, R6, UR4, R3 ;  /* 0x0000000406067c24 */ /* 0x002fca000f8e0203 */
[----:B------:R-:W-:-:S13]  /*00b0*/  ISETP.GE.OR P0, PT, R6, UR6, P0 ;  /* 0x0000000606007c0c */ /* 0x000fda0008706670 */
[----:B------:R-:W-:Y:S05]  /*00c0*/  @P0 EXIT ;  /* 0x000000000000094d */ /* 0x000fea0003800000 */
[----:B------:R-:W-:Y:S02]  /*00d0*/  I2FP.F32.U32 R13, UR7 ;  /* 0x00000007000d7c45 */ /* 0x000fe40008201000 */
[----:B------:R-:W-:Y:S02]  /*00e0*/  I2FP.F32.S32 R0, UR6 ;  /* 0x0000000600007c45 */ /* 0x000fe40008201400 */
[----:B------:R-:W0:Y:S08]  /*00f0*/  MUFU.RCP R2, R13 ;  /* 0x0000000d00027308 */ /* 0x000e300000001000 */
[----:B------:R-:W1:Y:S01]  /*0100*/  FCHK P0, R0, R13 ;  /* 0x0000000d00007302 */ /* 0x000e620000000000 */
[----:B0-----:R-:W-:-:S04]  /*0110*/  FFMA R3, -R13, R2, 1 ;  /* 0x3f8000000d037423 */ /* 0x001fc80000000102 */
[----:B------:R-:W-:-:S04]  /*0120*/  FFMA R3, R2, R3, R2 ;  /* 0x0000000302037223 */ /* 0x000fc80000000002 */
[----:B------:R-:W-:-:S04]  /*0130*/  FFMA R8, R0, R3, RZ ;  /* 0x0000000300087223 */ /* 0x000fc800000000ff */
[----:B------:R-:W-:-:S04]  /*0140*/  FFMA R2, -R13, R8, R0 ;  /* 0x000000080d027223 */ /* 0x000fc80000000100 */
[----:B------:R-:W-:Y:S01]  /*0150*/  FFMA R8, R3, R2, R8 ;  /* 0x0000000203087223 */ /* 0x000fe20000000008 */
[----:B-1----:R-:W-:Y:S06]  /*0160*/  @!P0 BRA `(.L_x_0) ;  /* 0x0000000000148947 */ /* 0x002fec0003800000 */
[----:B------:R-:W-:Y:S02]  /*0170*/  MOV R4, R0 ;  /* 0x0000000000047202 */ /* 0x000fe40000000f00 */
[----:B------:R-:W-:Y:S02]  /*0180*/  MOV R5, R13 ;  /* 0x0000000d00057202 */ /* 0x000fe40000000f00 */
[----:B------:R-:W-:-:S07]  /*0190*/  MOV R9, 0x1b0 ;  /* 0x000001b000097802 */ /* 0x000fce0000000f00 */
[----:B------:R-:W-:Y:S05]  /*01a0*/  CALL.REL.NOINC `($__internal_1_$__cuda_sm3x_div_rn_noftz_f32_slowpath) ;  /* 0x0000001000007944 */ /* 0x000fea0003c00000 */
[----:B------:R-:W-:-:S07]  /*01b0*/  MOV R8, R10 ;  /* 0x0000000a00087202 */ /* 0x000fce0000000f00 */
.L_x_0:
[----:B------:R-:W0:Y:S01]  /*01c0*/  MUFU.RCP R5, R0 ;  /* 0x0000000000057308 */ /* 0x000e220000001000 */
[----:B------:R-:W-:Y:S01]  /*01d0*/  I2FP.F32.S32 R3, R6 ;  /* 0x0000000600037245 */ /* 0x000fe20000201400 */
[----:B------:R-:W-:Y:S06]  /*01e0*/  BSSY.RECONVERGENT B0, `(.L_x_1) ;  /* 0x000000d000007945 */ /* 0x000fec0003800200 */
        /* <DEDUP_REMOVED lines=12> */
.L_x_2:
[----:B------:R-:W-:Y:S05]  /*02b0*/  BSYNC.RECONVERGENT B0 ;  /* 0x0000000000007941 */ /* 0x000fea0003800200 */
.L_x_1:
[----:B------:R-:W0:Y:S01]  /*02c0*/  MUFU.RCP R0, R13 ;  /* 0x0000000d00007308 */ /* 0x000e220000001000 */
[----:B------:R-:W-:Y:S01]  /*02d0*/  I2FP.F32.U32 R4, R7 ;  /* 0x0000000700047245 */ /* 0x000fe20000201000 */
        /* <DEDUP_REMOVED lines=9> */
[----:B------:R-:W-:-:S07]  /*0370*/  MOV R9, 0x390 ;  /* 0x0000039000097802 */ /* 0x000fce0000000f00 */
[----:B------:R-:W-:Y:S05]  /*0380*/  CALL.REL.NOINC `($__internal_1_$__cuda_sm3x_div_rn_noftz_f32_slowpath) ;  /* 0x0000000c00887944 */ /* 0x000fea0003c00000 */
[----:B------:R-:W-:-:S07]  /*0390*/  IMAD.MOV.U32 R0, RZ, RZ, R10 ;  /* 0x000000ffff007224 */ /* 0x000fce00078e000a */
.L_x_4:
[----:B------:R-:W-:Y:S05]  /*03a0*/  BSYNC.RECONVERGENT B0 ;  /* 0x0000000000007941 */ /* 0x000fea0003800200 */
.L_x_3:
[----:B------:R-:W-:Y:S01]  /*03b0*/  FADD R3, R2, -0.5 ;  /* 0xbf00000002037421 */ /* 0x000fe20000000000 */
[----:B------:R-:W-:Y:S01]  /*03c0*/  FADD R2, R0, -0.5 ;  /* 0xbf00000000027421 */ /* 0x000fe20000000000 */
[----:B------:R-:W-:Y:S02]  /*03d0*/  BSSY.RECONVERGENT B0, `(.L_x_5) ;  /* 0x0000013000007945 */ /* 0x000fe40003800200 */
[----:B------:R-:W-:Y:S01]  /*03e0*/  FMUL R0, R3, R8 ;  /* 0x0000000803007220 */ /* 0x000fe20000400000 */
[----:B------:R-:W-:-:S03]  /*03f0*/  FMUL R2, R2, -2 ;  /* 0xc000000002027820 */ /* 0x000fc60000400000 */
[----:B------:R-:W-:Y:S01]  /*0400*/  FFMA R3, R3, R8, R0 ;  /* 0x0000000803037223 */ /* 0x000fe20000000000 */
[----:B------:R-:W-:-:S04]  /*0410*/  FMUL R0, R2, R2 ;  /* 0x0000000202007220 */ /* 0x000fc80000400000 */
[----:B------:R-:W-:-:S04]  /*0420*/  FFMA R0, R3, R3, R0 ;  /* 0x0000000303007223 */ /* 0x000fc80000000000 */
[----:B------:R-:W-:-:S04]  /*0430*/  FADD R5, R0, 1 ;  /* 0x3f80000000057421 */ /* 0x000fc80000000000 */
[----:B------:R0:W1:Y:S01]  /*0440*/  MUFU.RSQ R0, R5 ;  /* 0x0000000500007308 */ /* 0x0000620000001400 */
[----:B------:R-:W-:-:S04]  /*0450*/  IADD3 R4, PT, PT, R5, -0xd000000, RZ ;  /* 0xf300000005047810 */ /* 0x000fc80007ffe0ff */
[----:B------:R-:W-:-:S13]  /*0460*/  ISETP.GT.U32.AND P0, PT, R4, 0x727fffff, PT ;  /* 0x727fffff0400780c */ /* 0x000fda0003f04070 */
[----:B01----:R-:W-:Y:S05]  /*0470*/  @!P0 BRA `(.L_x_6) ;  /* 0x0000000000108947 */ /* 0x003fea0003800000 */
[----:B------:R-:W-:-:S07]  /*0480*/  MOV R14, 0x4a0 ;  /* 0x000004a0000e7802 */ /* 0x000fce0000000f00 */
[----:B------:R-:W-:Y:S05]  /*0490*/  CALL.REL.NOINC `($__internal_0_$__cuda_sm20_sqrt_rn_f32_slowpath) ;  /* 0x0000000800ec7944 */ /* 0x000fea0003c00000 */
[----:B------:R-:W-:Y:S01]  /*04a0*/  MOV R12, R9 ;  /* 0x00000009000c7202 */ /* 0x000fe20000000f00 */
[----:B------:R-:W-:Y:S06]  /*04b0*/  BRA `(.L_x_7) ;  /* 0x0000000000107947 */ /* 0x000fec0003800000 */
.L_x_6:
[----:B------:R-:W-:Y:S01]  /*04c0*/  FMUL.FTZ R12, R5, R0 ;  /* 0x00000000050c7220 */ /* 0x000fe20000410000 */
[----:B------:R-:W-:-:S03]  /*04d0*/  FMUL.FTZ R0, R0, 0.5 ;  /* 0x3f00000000007820 */ /* 0x000fc60000410000 */
[----:B------:R-:W-:-:S04]  /*04e0*/  FFMA R5, -R12, R12, R5 ;  /* 0x0000000c0c057223 */ /* 0x000fc80000000105 */
[----:B------:R-:W-:-:S07]  /*04f0*/  FFMA R12, R5, R0, R12 ;  /* 0x00000000050c7223 */ /* 0x000fce000000000c */
.L_x_7:
[----:B------:R-:W-:Y:S05]  /*0500*/  BSYNC.RECONVERGENT B0 ;  /* 0x0000000000007941 */ /* 0x000fea0003800200 */
.L_x_5:
[----:B------:R-:W0:Y:S01]  /*0510*/  MUFU.RCP R5, R12 ;  /* 0x0000000c00057308 */ /* 0x000e220000001000 */
[----:B------:R-:W-:Y:S07]  /*0520*/  BSSY.RECONVERGENT B0, `(.L_x_8) ;  /* 0x000000d000007945 */ /* 0x000fee0003800200 */
[----:B------:R-:W1:Y:S01]  /*0530*/  FCHK P0, R3, R12 ;  /* 0x0000000c03007302 */ /* 0x000e620000000000 */
[----:B0-----:R-:W-:-:S04]  /*0540*/  FFMA R0, R5, -R12, 1 ;  /* 0x3f80000005007423 */ /* 0x001fc8000000080c */
[----:B------:R-:W-:-:S04]  /*0550*/  FFMA R0, R5, R0, R5 ;  /* 0x0000000005007223 */ /* 0x000fc80000000005 */
[----:B------:R-:W-:-:S04]  /*0560*/  FFMA R5, R3, R0, RZ ;  /* 0x0000000003057223 */ /* 0x000fc800000000ff */
[----:B------:R-:W-:-:S04]  /*0570*/  FFMA R4, R5, -R12, R3 ;  /* 0x8000000c05047223 */ /* 0x000fc80000000003 */
[----:B------:R-:W-:Y:S01]  /*0580*/  FFMA R0, R0, R4, R5 ;  /* 0x0000000400007223 */ /* 0x000fe20000000005 */
[----:B-1----:R-:W-:Y:S06]  /*0590*/  @!P0 BRA `(.L_x_9) ;  /* 0x0000000000148947 */ /* 0x002fec0003800000 */
[----:B------:R-:W-:Y:S02]  /*05a0*/  MOV R4, R3 ;  /* 0x0000000300047202 */ /* 0x000fe40000000f00 */
[----:B------:R-:W-:Y:S02]  /*05b0*/  MOV R5, R12 ;  /* 0x0000000c00057202 */ /* 0x000fe40000000f00 */
[----:B------:R-:W-:-:S07]  /*05c0*/  MOV R9, 0x5e0 ;  /* 0x000005e000097802 */ /* 0x000fce0000000f00 */
[----:B------:R-:W-:Y:S05]  /*05d0*/  CALL.REL.NOINC `($__internal_1_$__cuda_sm3x_div_rn_noftz_f32_slowpath) ;  /* 0x0000000800f47944 */ /* 0x000fea0003c00000 */
[----:B------:R-:W-:-:S07]  /*05e0*/  MOV R0, R10 ;  /* 0x0000000a00007202 */ /* 0x000fce0000000f00 */
.L_x_9:
[----:B------:R-:W-:Y:S05]  /*05f0*/  BSYNC.RECONVERGENT B0 ;  /* 0x0000000000007941 */ /* 0x000fea0003800200 */
.L_x_8:
        /* <DEDUP_REMOVED lines=9> */
[----:B------:R-:W-:Y:S01]  /*0690*/  MOV R4, R2 ;  /* 0x0000000200047202 */ /* 0x000fe20000000f00 */
[----:B------:R-:W-:Y:S01]  /*06a0*/  IMAD.MOV.U32 R5, RZ, RZ, R12 ;  /* 0x000000ffff057224 */ /* 0x000fe200078e000c */
[----:B------:R-:W-:-:S07]  /*06b0*/  MOV R9, 0x6d0 ;  /* 0x000006d000097802 */ /* 0x000fce0000000f00 */
[----:B------:R-:W-:Y:S05]  /*06c0*/  CALL.REL.NOINC `($__internal_1_$__cuda_sm3x_div_rn_noftz_f32_slowpath) ;  /* 0x0000000800b87944 */ /* 0x000fea0003c00000 */
[----:B------:R-:W-:-:S07]  /*06d0*/  MOV R8, R10 ;  /* 0x0000000a00087202 */ /* 0x000fce0000000f00 */
.L_x_11:
[----:B------:R-:W-:Y:S05]  /*06e0*/  BSYNC.RECONVERGENT B0 ;  /* 0x0000000000007941 */ /* 0x000fea0003800200 */
.L_x_10:
[----:B------:R-:W0:Y:S01]  /*06f0*/  MUFU.RCP R3, R12 ;  /* 0x0000000c00037308 */ /* 0x000e220000001000 */
[----:B------:R-:W-:Y:S01]  /*0700*/  UMOV UR4, 0x3f800000 ;  /* 0x3f80000000047882 */ /* 0x000fe20000000000 */
[----:B------:R-:W-:Y:S01]  /*0710*/  BSSY.RECONVERGENT B0, `(.L_x_12) ;  /* 0x000000e000007945 */ /* 0x000fe20003800200 */
[----:B------:R-:W-:-:S05]  /*0720*/  MOV R5, UR4 ;  /* 0x0000000400057c02 */ /* 0x000fca0008000f00 */
[----:B------:R-:W1:Y:S01]  /*0730*/  FCHK P0, -R5, R12 ;  /* 0x0000000c05007302 */ /* 0x000e620000000100 */
[----:B0-----:R-:W-:-:S04]  /*0740*/  FFMA R2, R3, -R12, 1 ;  /* 0x3f80000003027423 */ /* 0x001fc8000000080c */
[----:B------:R-:W-:-:S04]  /*0750*/  FFMA R2, R3, R2, R3 ;  /* 0x0000000203027223 */ /* 0x000fc80000000003 */
[----:B------:R-:W-:-:S04]  /*0760*/  FFMA R3, R2, -1, RZ ;  /* 0xbf80000002037823 */ /* 0x000fc800000000ff */
[----:B------:R-:W-:-:S04]  /*0770*/  FFMA R4, R3, -R12, -1 ;  /* 0xbf80000003047423 */ /* 0x000fc8000000080c */
[----:B------:R-:W-:Y:S01]  /*0780*/  FFMA R2, R2, R4, R3 ;  /* 0x0000000402027223 */ /* 0x000fe20000000003 */
[----:B-1----:R-:W-:Y:S06]  /*0790*/  @!P0 BRA `(.L_x_13) ;  /* 0x0000000000148947 */ /* 0x002fec0003800000 */
[----:B------:R-:W-:Y:S01]  /*07a0*/  HFMA2 R4, -RZ, RZ, -1.875, 0 ;  /* 0xbf800000ff047431 */ /* 0x000fe200000001ff */
[----:B------:R-:W-:Y:S02]  /*07b0*/  MOV R5, R12 ;  /* 0x0000000c00057202 */ /* 0x000fe40000000f00 */
[----:B------:R-:W-:-:S07]  /*07c0*/  MOV R9, 0x7e0 ;  /* 0x000007e000097802 */ /* 0x000fce0000000f00 */
[----:B------:R-:W-:Y:S05]  /*07d0*/  CALL.REL.NOINC `($__internal_1_$__cuda_sm3x_div_rn_noftz_f32_slowpath) ;  /* 0x0000000800747944 */ /* 0x000fea0003c00000 */
[----:B------:R-:W-:-:S07]  /*07e0*/  MOV R2, R10 ;  /* 0x0000000a00027202 */ /* 0x000fce0000000f00 */
.L_x_13:
[----:B------:R-:W-:Y:S05]  /*07f0*/  BSYNC.RECONVERGENT B0 ;  /* 0x0000000000007941 */ /* 0x000fea0003800200 */
.L_x_12:
[-C--:B------:R-:W-:Y:S01]  /*0800*/  FMUL R5, R8, R8.reuse ;  /* 0x0000000808057220 */ /* 0x080fe20000400000 */
[----:B------:R-:W-:Y:S01]  /*0810*/  FMUL R3, RZ, R8 ;  /* 0x00000008ff037220 */ /* 0x000fe20000400000 */
[----:B------:R-:W0:Y:S01]  /*0820*/  LDCU.64 UR4, c[0x0][0x358] ;  /* 0x00006b00ff0477ac */ /* 0x000e220008000a00 */
[----:B------:R-:W-:Y:S01]  /*0830*/  BSSY.RECONVERGENT B0, `(.L_x_14) ;  /* 0x0000079000007945 */ /* 0x000fe20003800200 */
[-C--:B------:R-:W-:Y:S01]  /*0840*/  FFMA R5, R0, R0.reuse, R5 ;  /* 0x0000000000057223 */ /* 0x080fe20000000005 */
[----:B------:R-:W-:-:S03]  /*0850*/  FFMA R9, RZ, R0, R3 ;  /* 0x00000000ff097223 */ /* 0x000fc60000000003 */
[----:B------:R-:W-:Y:S01]  /*0860*/  FFMA R3, R2, R2, R5 ;  /* 0x0000000202037223 */ /* 0x000fe20000000005 */
[----:B------:R-:W-:-:S03]  /*0870*/  FADD R9, R9, R2 ;  /* 0x0000000209097221 */ /* 0x000fc60000000000 */
[----:B------:R-:W-:Y:S01]  /*0880*/  FMUL R5, R3, -4 ;  /* 0xc080000003057820 */ /* 0x000fe20000400000 */
[----:B------:R-:W-:-:S03]  /*0890*/  FADD R4, R9, R9 ;  /* 0x0000000909047221 */ /* 0x000fc60000000000 */
[----:B------:R-:W-:-:S04]  /*08a0*/  FMUL R5, R5, 0.75 ;  /* 0x3f40000005057820 */ /* 0x000fc80000400000 */
[----:B------:R-:W-:-:S05]  /*08b0*/  FFMA R10, R4, R4, R5 ;  /* 0x00000004040a7223 */ /* 0x000fca0000000005 */
[----:B------:R-:W-:-:S13]  /*08c0*/  FSETP.GEU.AND P0, PT, R10, RZ, PT ;  /* 0x000000ff0a00720b */ /* 0x000fda0003f0e000 */
[----:B0-----:R-:W-:Y:S05]  /*08d0*/  @!P0 BRA `(.L_x_15) ;  /* 0x0000000400a08947 */ /* 0x001fea0003800000 */
[----:B------:R-:W-:Y:S01]  /*08e0*/  IADD3 R5, PT, PT, R10, -0xd000000, RZ ;  /* 0xf30000000a057810 */ /* 0x000fe20007ffe0ff */
[----:B------:R0:W1:Y:S01]  /*08f0*/  MUFU.RSQ R9, R10 ;  /* 0x0000000a00097308 */ /* 0x0000620000001400 */
[----:B------:R-:W-:Y:S02]  /*0900*/  BSSY.RECONVERGENT B1, `(.L_x_16) ;  /* 0x000000c000017945 */ /* 0x000fe40003800200 */
[----:B------:R-:W-:-:S13]  /*0910*/  ISETP.GT.U32.AND P0, PT, R5, 0x727fffff, PT ;  /* 0x727fffff0500780c */ /* 0x000fda0003f04070 */
[----:B0-----:R-:W-:Y:S05]  /*0920*/  @!P0 BRA `(.L_x_17) ;  /* 0x0000000000148947 */ /* 0x001fea0003800000 */
[----:B------:R-:W-:Y:S02]  /*0930*/  MOV R5, R10 ;  /* 0x0000000a00057202 */ /* 0x000fe40000000f00 */
[----:B------:R-:W-:-:S07]  /*0940*/  MOV R14, 0x960 ;  /* 0x00000960000e7802 */ /* 0x000fce0000000f00 */
[----:B-1----:R-:W-:Y:S05]  /*0950*/  CALL.REL.NOINC `($__internal_0_$__cuda_sm20_sqrt_rn_f32_slowpath) ;  /* 0x0000000400bc7944 */ /* 0x002fea0003c00000 */
[----:B------:R-:W-:Y:S01]  /*0960*/  IMAD.MOV.U32 R5, RZ, RZ, R9 ;  /* 0x000000ffff057224 */ /* 0x000fe200078e0009 */
[----:B------:R-:W-:Y:S06]  /*0970*/  BRA `(.L_x_18) ;  /* 0x0000000000107947 */ /* 0x000fec0003800000 */
.L_x_17:
[----:B-1----:R-:W-:Y:S01]  /*0980*/  FMUL.FTZ R5, R10, R9 ;  /* 0x000000090a057220 */ /* 0x002fe20000410000 */
[----:B------:R-:W-:-:S03]  /*0990*/  FMUL.FTZ R9, R9, 0.5 ;  /* 0x3f00000009097820 */ /* 0x000fc60000410000 */
[----:B------:R-:W-:-:S04]  /*09a0*/  FFMA R10, -R5, R5, R10 ;  /* 0x00000005050a7223 */ /* 0x000fc8000000010a */
[----:B------:R-:W-:-:S07]  /*09b0*/  FFMA R5, R10, R9, R5 ;  /* 0x000000090a057223 */ /* 0x000fce0000000005 */
.L_x_18:
[----:B------:R-:W-:Y:S05]  /*09c0*/  BSYNC.RECONVERGENT B1 ;  /* 0x0000000000017941 */ /* 0x000fea0003800200 */
.L_x_16:
[----:B------:R-:W-:Y:S01]  /*09d0*/  FADD R9, R3, R3 ;  /* 0x0000000303097221 */ /* 0x000fe20000000000 */
[----:B------:R-:W-:Y:S01]  /*09e0*/  FADD R4, -R4, -R5 ;  /* 0x8000000504047221 */ /* 0x000fe20000000100 */
[----:B------:R-:W-:Y:S02]  /*09f0*/  BSSY.RECONVERGENT B1, `(.L_x_19) ;  /* 0x000000d000017945 */ /* 0x000fe40003800200 */
        /* <DEDUP_REMOVED lines=11> */
[----:B------:R-:W-:-:S07]  /*0ab0*/  MOV R5, R10 ;  /* 0x0000000a00057202 */ /* 0x000fce0000000f00 */
.L_x_20:
[----:B------:R-:W-:Y:S05]  /*0ac0*/  BSYNC.RECONVERGENT B1 ;  /* 0x0000000000017941 */ /* 0x000fea0003800200 */
.L_x_19:
[----:B------:R-:W-:-:S13]  /*0ad0*/  FSETP.GT.AND P0, PT, R5, RZ, PT ;  /* 0x000000ff0500720b */ /* 0x000fda0003f04000 */
[----:B------:R-:W-:Y:S05]  /*0ae0*/  @!P0 BRA `(.L_x_15) ;  /* 0x00000004001c8947 */ /* 0x000fea0003800000 */
[C---:B------:R-:W-:Y:S01]  /*0af0*/  FFMA R3, R5.reuse, R8, RZ ;  /* 0x0000000805037223 */ /* 0x040fe200000000ff */
[C---:B------:R-:W-:Y:S01]  /*0b00*/  FFMA R4, R5.reuse, R0, RZ ;  /* 0x0000000005047223 */ /* 0x040fe200000000ff */
[----:B------:R-:W-:Y:S01]  /*0b10*/  FFMA R0, R5, R2, RZ ;  /* 0x0000000205007223 */ /* 0x000fe200000000ff */
[----:B------:R-:W-:Y:S01]  /*0b20*/  BSSY.RECONVERGENT B1, `(.L_x_21) ;  /* 0x0000012000017945 */ /* 0x000fe20003800200 */
[----:B------:R-:W-:Y:S02]  /*0b30*/  FMUL R5, R3, R3 ;  /* 0x0000000303057220 */ /* 0x000fe40000400000 */
[----:B------:R-:W-:Y:S02]  /*0b40*/  FADD R0, R0, 1 ;  /* 0x3f80000000007421 */ /* 0x000fe40000000000 */
[----:B------:R-:W-:-:S04]  /*0b50*/  FFMA R5, R4, R4, R5 ;  /* 0x0000000404057223 */ /* 0x000fc80000000005 */
[----:B------:R-:W-:-:S04]  /*0b60*/  FFMA R2, R0, R0, R5 ;  /* 0x0000000000027223 */ /* 0x000fc80000000005 */
[----:B------:R0:W1:Y:S01]  /*0b70*/  MUFU.RSQ R5, R2 ;  /* 0x0000000200057308 */ /* 0x0000620000001400 */
[----:B------:R-:W-:-:S04]  /*0b80*/  IADD3 R8, PT, PT, R2, -0xd000000, RZ ;  /* 0xf300000002087810 */ /* 0x000fc80007ffe0ff */
[----:B------:R-:W-:-:S13]  /*0b90*/  ISETP.GT.U32.AND P0, PT, R8, 0x727fffff, PT ;  /* 0x727fffff0800780c */ /* 0x000fda0003f04070 */
[----:B01----:R-:W-:Y:S05]  /*0ba0*/  @!P0 BRA `(.L_x_22) ;  /* 0x0000000000148947 */ /* 0x003fea0003800000 */
[----:B------:R-:W-:Y:S02]  /*0bb0*/  MOV R5, R2 ;  /* 0x0000000200057202 */ /* 0x000fe40000000f00 */
[----:B------:R-:W-:-:S07]  /*0bc0*/  MOV R14, 0xbe0 ;  /* 0x00000be0000e7802 */ /* 0x000fce0000000f00 */
[----:B------:R-:W-:Y:S05]  /*0bd0*/  CALL.REL.NOINC `($__internal_0_$__cuda_sm20_sqrt_rn_f32_slowpath) ;  /* 0x00000004001c7944 */ /* 0x000fea0003c00000 */
[----:B------:R-:W-:Y:S01]  /*0be0*/  MOV R13, R9 ;  /* 0x00000009000d7202 */ /* 0x000fe20000000f00 */
[----:B------:R-:W-:Y:S06]  /*0bf0*/  BRA `(.L_x_23) ;  /* 0x0000000000107947 */ /* 0x000fec0003800000 */
.L_x_22:
[----:B------:R-:W-:Y:S01]  /*0c00*/  FMUL.FTZ R13, R2, R5 ;  /* 0x00000005020d7220 */ /* 0x000fe20000410000 */
[----:B------:R-:W-:-:S03]  /*0c10*/  FMUL.FTZ R5, R5, 0.5 ;  /* 0x3f00000005057820 */ /* 0x000fc60000410000 */
[----:B------:R-:W-:-:S04]  /*0c20*/  FFMA R2, -R13, R13, R2 ;  /* 0x0000000d0d027223 */ /* 0x000fc80000000102 */
[----:B------:R-:W-:-:S07]  /*0c30*/  FFMA R13, R2, R5, R13 ;  /* 0x00000005020d7223 */ /* 0x000fce000000000d */
.L_x_23:
[----:B------:R-:W-:Y:S05]  /*0c40*/  BSYNC.RECONVERGENT B1 ;  /* 0x0000000000017941 */ /* 0x000fea0003800200 */
.L_x_21:
        /* <DEDUP_REMOVED lines=10> */
[----:B------:R-:W-:-:S07]  /*0cf0*/  MOV R9, 0xd10 ;  /* 0x00000d1000097802 */ /* 0x000fce0000000f00 */
[----:B------:R-:W-:Y:S05]  /*0d00*/  CALL.REL.NOINC `($__internal_1_$__cuda_sm3x_div_rn_noftz_f32_slowpath) ;  /* 0x0000000400287944 */ /* 0x000fea0003c00000 */
[----:B------:R-:W-:-:S07]  /*0d10*/  MOV R2, R10 ;  /* 0x0000000a00027202 */ /* 0x000fce0000000f00 */
.L_x_25:
[----:B------:R-:W-:Y:S05]  /*0d20*/  BSYNC.RECONVERGENT B1 ;  /* 0x0000000000017941 */ /* 0x000fea0003800200 */
.L_x_24:
        /* <DEDUP_REMOVED lines=9> */
[----:B------:R-:W-:Y:S01]  /*0dc0*/  IMAD.MOV.U32 R4, RZ, RZ, R3 ;  /* 0x000000ffff047224 */ /* 0x000fe200078e0003 */
[----:B------:R-:W-:Y:S02]  /*0dd0*/  MOV R5, R13 ;  /* 0x0000000d00057202 */ /* 0x000fe40000000f00 */
[----:B------:R-:W-:-:S07]  /*0de0*/  MOV R9, 0xe00 ;  /* 0x00000e0000097802 */ /* 0x000fce0000000f00 */
[----:B------:R-:W-:Y:S05]  /*0df0*/  CALL.REL.NOINC `($__internal_1_$__cuda_sm3x_div_rn_noftz_f32_slowpath) ;  /* 0x0000000000ec7944 */ /* 0x000fea0003c00000 */
[----:B------:R-:W-:-:S07]  /*0e00*/  MOV R8, R10 ;  /* 0x0000000a00087202 */ /* 0x000fce0000000f00 */
.L_x_27:
[----:B------:R-:W-:Y:S05]  /*0e10*/  BSYNC.RECONVERGENT B1 ;  /* 0x0000000000017941 */ /* 0x000fea0003800200 */
.L_x_26:
        /* <DEDUP_REMOVED lines=14> */
.L_x_29:
[----:B------:R-:W-:Y:S05]  /*0f00*/  BSYNC.RECONVERGENT B1 ;  /* 0x0000000000017941 */ /* 0x000fea0003800200 */
.L_x_28:
[----:B------:R-:W-:-:S05]  /*0f10*/  HFMA2 R11, -RZ, RZ, 1.75, 0 ;  /* 0x3f000000ff0b7431 */ /* 0x000fca00000001ff */
[-C--:B------:R-:W-:Y:S01]  /*0f20*/  FFMA R5, R2, R11.reuse, 0.5 ;  /* 0x3f00000002057423 */ /* 0x080fe2000000000b */
[-C--:B------:R-:W-:Y:S01]  /*0f30*/  FFMA R9, R8, R11.reuse, 0.5 ;  /* 0x3f00000008097423 */ /* 0x080fe2000000000b */
[----:B------:R-:W-:Y:S01]  /*0f40*/  FFMA R11, R3, R11, 0.5 ;  /* 0x3f000000030b7423 */ /* 0x000fe2000000000b */
[----:B------:R-:W-:Y:S06]  /*0f50*/  BRA `(.L_x_30) ;  /* 0x0000000000187947 */ /* 0x000fec0003800000 */
.L_x_15:
[----:B------:R-:W-:Y:S01]  /*0f60*/  MOV R5, 0x3f000000 ;  /* 0x3f00000000057802 */ /* 0x000fe20000000f00 */
[----:B------:R-:W-:-:S04]  /*0f70*/  IMAD.MOV.U32 R9, RZ, RZ, 0x3f800000 ;  /* 0x3f800000ff097424 */ /* 0x000fc800078e00ff */
[----:B------:R-:W-:-:S04]  /*0f80*/  FFMA R8, R8, R5, 0.5 ;  /* 0x3f00000008087423 */ /* 0x000fc80000000005 */
[C---:B------:R-:W-:Y:S01]  /*0f90*/  FFMA R5, R8.reuse, -R5, 1 ;  /* 0x3f80000008057423 */ /* 0x040fe20000000805 */
[----:B------:R-:W-:Y:S01]  /*0fa0*/  FFMA R9, R8, -0.30000001192092895508, R9 ;  /* 0xbe99999a08097823 */ /* 0x000fe20000000009 */
[----:B------:R-:W-:-:S07]  /*0fb0*/  FFMA R11, RZ, R8, 1 ;  /* 0x3f800000ff0b7423 */ /* 0x000fce0000000008 */
.L_x_30:
[----:B------:R-:W-:Y:S05]  /*0fc0*/  BSYNC.RECONVERGENT B0 ;  /* 0x0000000000007941 */ /* 0x000fea0003800200 */
.L_x_14:
[----:B------:R-:W0:Y:S01]  /*0fd0*/  LDC.64 R2, c[0x0][0x388] ;  /* 0x0000e200ff027b82 */ /* 0x000e220000000a00 */
[----:B------:R-:W1:Y:S02]  /*0fe0*/  LDCU UR6, c[0x0][0x380] ;  /* 0x00007000ff0677ac */ /* 0x000e640008000800 */
[----:B-1----:R-:W-:-:S04]  /*0ff0*/  IMAD R7, R7, UR6, R6 ;  /* 0x0000000607077c24 */ /* 0x002fc8000f8e0206 */
[----:B0-----:R-:W-:-:S05]  /*1000*/  IMAD.WIDE R2, R7, 0xc, R2 ;  /* 0x0000000c07027825 */ /* 0x001fca00078e0202 */
[----:B------:R-:W-:Y:S04]  /*1010*/  STG.E desc[UR4][R2.64], R5 ;  /* 0x0000000502007986 */ /* 0x000fe8000c101904 */
[----:B------:R-:W-:Y:S04]  /*1020*/  STG.E desc[UR4][R2.64+0x4], R9 ;  /* 0x0000040902007986 */ /* 0x000fe8000c101904 */
[----:B------:R-:W-:Y:S01]  /*1030*/  STG.E desc[UR4][R2.64+0x8], R11 ;  /* 0x0000080b02007986 */ /* 0x000fe2000c101904 */
[----:B------:R-:W-:Y:S05]  /*1040*/  EXIT ;  /* 0x000000000000794d */ /* 0x000fea0003800000 */
        .weak           $__internal_0_$__cuda_sm20_sqrt_rn_f32_slowpath
        .type           $__internal_0_$__cuda_sm20_sqrt_rn_f32_slowpath,@function
        .size           $__internal_0_$__cuda_sm20_sqrt_rn_f32_slowpath,($__internal_1_$__cuda_sm3x_div_rn_noftz_f32_slowpath - $__internal_0_$__cuda_sm20_sqrt_rn_f32_slowpath)
$__internal_0_$__cuda_sm20_sqrt_rn_f32_slowpath:
[----:B------:R-:W-:-:S13]  /*1050*/  LOP3.LUT P0, RZ, R5, 0x7fffffff, RZ, 0xc0, !PT ;  /* 0x7fffffff05ff7812 */ /* 0x000fda000780c0ff */
[----:B------:R-:W-:Y:S01]  /*1060*/  @!P0 MOV R9, R5 ;  /* 0x0000000500098202 */ /* 0x000fe20000000f00 */
[----:B------:R-:W-:Y:S06]  /*1070*/  @!P0 BRA `(.L_x_31) ;  /* 0x0000000000408947 */ /* 0x000fec0003800000 */
[----:B------:R-:W-:-:S13]  /*1080*/  FSETP.GEU.FTZ.AND P0, PT, R5, RZ, PT ;  /* 0x000000ff0500720b */ /* 0x000fda0003f1e000 */
[----:B------:R-:W-:Y:S01]  /*1090*/  @!P0 MOV R9, 0x7fffffff ;  /* 0x7fffffff00098802 */ /* 0x000fe20000000f00 */
[----:B------:R-:W-:Y:S06]  /*10a0*/  @!P0 BRA `(.L_x_31) ;  /* 0x0000000000348947 */ /* 0x000fec0003800000 */
[----:B------:R-:W-:-:S13]  /*10b0*/  FSETP.GTU.FTZ.AND P0, PT, |R5|, +INF , PT ;  /* 0x7f8000000500780b */ /* 0x000fda0003f1c200 */
[----:B------:R-:W-:Y:S01]  /*10c0*/  @P0 FADD.FTZ R9, R5, 1 ;  /* 0x3f80000005090421 */ /* 0x000fe20000010000 */
[----:B------:R-:W-:Y:S06]  /*10d0*/  @P0 BRA `(.L_x_31) ;  /* 0x0000000000280947 */ /* 0x000fec0003800000 */
[----:B------:R-:W-:-:S13]  /*10e0*/  FSETP.NEU.FTZ.AND P0, PT, |R5|, +INF , PT ;  /* 0x7f8000000500780b */ /* 0x000fda0003f1d200 */
[----:B------:R-:W-:-:S04]  /*10f0*/  @P0 FFMA R10, R5, 1.84467440737095516160e+19, RZ ;  /* 0x5f800000050a0823 */ /* 0x000fc800000000ff */
[----:B------:R-:W0:Y:S02]  /*1100*/  @P0 MUFU.RSQ R9, R10 ;  /* 0x0000000a00090308 */ /* 0x000e240000001400 */
[----:B0-----:R-:W-:Y:S01]  /*1110*/  @P0 FMUL.FTZ R11, R10, R9 ;  /* 0x000000090a0b0220 */ /* 0x001fe20000410000 */
[----:B------:R-:W-:Y:S01]  /*1120*/  @P0 FMUL.FTZ R13, R9, 0.5 ;  /* 0x3f000000090d0820 */ /* 0x000fe20000410000 */
[----:B------:R-:W-:Y:S02]  /*1130*/  @!P0 MOV R9, R5 ;  /* 0x0000000500098202 */ /* 0x000fe40000000f00 */
[----:B------:R-:W-:-:S04]  /*1140*/  @P0 FADD.FTZ R12, -R11, -RZ ;  /* 0x800000ff0b0c0221 */ /* 0x000fc80000010100 */
[----:B------:R-:W-:-:S04]  /*1150*/  @P0 FFMA R12, R11, R12, R10 ;  /* 0x0000000c0b0c0223 */ /* 0x000fc8000000000a */
[----:B------:R-:W-:-:S04]  /*1160*/  @P0 FFMA R12, R12, R13, R11 ;  /* 0x0000000d0c0c0223 */ /* 0x000fc8000000000b */
[----:B------:R-:W-:-:S07]  /*1170*/  @P0 FMUL.FTZ R9, R12, 2.3283064365386962891e-10 ;  /* 0x2f8000000c090820 */ /* 0x000fce0000410000 */
.L_x_31:
[----:B------:R-:W-:Y:S01]  /*1180*/  HFMA2 R11, -RZ, RZ, 0, 0 ;  /* 0x00000000ff0b7431 */ /* 0x000fe200000001ff */
[----:B------:R-:W-:-:S04]  /*1190*/  MOV R10, R14 ;  /* 0x0000000e000a7202 */ /* 0x000fc80000000f00 */
[----:B------:R-:W-:Y:S05]  /*11a0*/  RET.REL.NODEC R10 `(_Z6RenderiiP6float3) ;  /* 0xffffffec0a947950 */ /* 0x000fea0003c3ffff */
        .weak           $__internal_1_$__cuda_sm3x_div_rn_noftz_f32_slowpath
        .type           $__internal_1_$__cuda_sm3x_div_rn_noftz_f32_slowpath,@function
        .size           $__internal_1_$__cuda_sm3x_div_rn_noftz_f32_slowpath,(.L_x_45 - $__internal_1_$__cuda_sm3x_div_rn_noftz_f32_slowpath)
$__internal_1_$__cuda_sm3x_div_rn_noftz_f32_slowpath:
[----:B------:R-:W-:Y:S01]  /*11b0*/  SHF.R.U32.HI R10, RZ, 0x17, R5 ;  /* 0x00000017ff0a7819 */ /* 0x000fe20000011605 */
[----:B------:R-:W-:Y:S01]  /*11c0*/  BSSY.RECONVERGENT B2, `(.L_x_32) ;  /* 0x0000062000027945 */ /* 0x000fe20003800200 */
[----:B------:R-:W-:Y:S02]  /*11d0*/  SHF.R.U32.HI R14, RZ, 0x17, R4 ;  /* 0x00000017ff0e7819 */ /* 0x000fe40000011604 */
[----:B------:R-:W-:Y:S02]  /*11e0*/  LOP3.LUT R10, R10, 0xff, RZ, 0xc0, !PT ;  /* 0x000000ff0a0a7812 */ /* 0x000fe400078ec0ff */
[----:B------:R-:W-:Y:S02]  /*11f0*/  LOP3.LUT R14, R14, 0xff, RZ, 0xc0, !PT ;  /* 0x000000ff0e0e7812 */ /* 0x000fe400078ec0ff */
[----:B------:R-:W-:Y:S02]  /*1200*/  IADD3 R16, PT, PT, R10, -0x1, RZ ;  /* 0xffffffff0a107810 */ /* 0x000fe40007ffe0ff */
[----:B------:R-:W-:-:S02]  /*1210*/  IADD3 R15, PT, PT, R14, -0x1, RZ ;  /* 0xffffffff0e0f7810 */ /* 0x000fc40007ffe0ff */
[----:B------:R-:W-:-:S04]  /*1220*/  ISETP.GT.U32.AND P0, PT, R16, 0xfd, PT ;  /* 0x000000fd1000780c */ /* 0x000fc80003f04070 */
[----:B------:R-:W-:-:S13]  /*1230*/  ISETP.GT.U32.OR P0, PT, R15, 0xfd, P0 ;  /* 0x000000fd0f00780c */ /* 0x000fda0000704470 */
[----:B------:R-:W-:Y:S01]  /*1240*/  @!P0 IMAD.MOV.U32 R11, RZ, RZ, RZ ;  /* 0x000000ffff0b8224 */ /* 0x000fe200078e00ff */
[----:B------:R-:W-:Y:S06]  /*1250*/  @!P0 BRA `(.L_x_33) ;  /* 0x00000000005c8947 */ /* 0x000fec0003800000 */
[----:B------:R-:W-:Y:S02]  /*1260*/  FSETP.GTU.FTZ.AND P0, PT, |R4|, +INF , PT ;  /* 0x7f8000000400780b */ /* 0x000fe40003f1c200 */
[----:B------:R-:W-:-:S04]  /*1270*/  FSETP.GTU.FTZ.AND P1, PT, |R5|, +INF , PT ;  /* 0x7f8000000500780b */ /* 0x000fc80003f3c200 */
[----:B------:R-:W-:-:S13]  /*1280*/  PLOP3.LUT P0, PT, P0, P1, PT, 0xf8, 0x8f ;  /* 0x00000000008f781c */ /* 0x000fda0000703f70 */
[----:B------:R-:W-:Y:S05]  /*1290*/  @P0 BRA `(.L_x_34) ;  /* 0x00000004004c0947 */ /* 0x000fea0003800000 */
[----:B------:R-:W-:-:S13]  /*12a0*/  LOP3.LUT P0, RZ, R5, 0x7fffffff, R4, 0xc8, !PT ;  /* 0x7fffffff05ff7812 */ /* 0x000fda000780c804 */
[----:B------:R-:W-:Y:S05]  /*12b0*/  @!P0 BRA `(.L_x_35) ;  /* 0x00000004003c8947 */ /* 0x000fea0003800000 */
[C---:B------:R-:W-:Y:S02]  /*12c0*/  FSETP.NEU.FTZ.AND P2, PT, |R4|.reuse, +INF , PT ;  /* 0x7f8000000400780b */ /* 0x040fe40003f5d200 */
[----:B------:R-:W-:Y:S02]  /*12d0*/  FSETP.NEU.FTZ.AND P1, PT, |R5|, +INF , PT ;  /* 0x7f8000000500780b */ /* 0x000fe40003f3d200 */
[----:B------:R-:W-:-:S11]  /*12e0*/  FSETP.NEU.FTZ.AND P0, PT, |R4|, +INF , PT ;  /* 0x7f8000000400780b */ /* 0x000fd60003f1d200 */
[----:B------:R-:W-:Y:S05]  /*12f0*/  @!P1 BRA !P2, `(.L_x_35) ;  /* 0x00000004002c9947 */ /* 0x000fea0005000000 */
[----:B------:R-:W-:-:S04]  /*1300*/  LOP3.LUT P2, RZ, R4, 0x7fffffff, RZ, 0xc0, !PT ;  /* 0x7fffffff04ff7812 */ /* 0x000fc8000784c0ff */
[----:B------:R-:W-:-:S13]  /*1310*/  PLOP3.LUT P1, PT, P1, P2, PT, 0x2f, 0xf2 ;  /* 0x0000000000f2781c */ /* 0x000fda0000f24577 */
[----:B------:R-:W-:Y:S05]  /*1320*/  @P1 BRA `(.L_x_36) ;  /* 0x0000000400181947 */ /* 0x000fea0003800000 */
[----:B------:R-:W-:-:S04]  /*1330*/  LOP3.LUT P1, RZ, R5, 0x7fffffff, RZ, 0xc0, !PT ;  /* 0x7fffffff05ff7812 */ /* 0x000fc8000782c0ff */
[----:B------:R-:W-:-:S13]  /*1340*/  PLOP3.LUT P0, PT, P0, P1, PT, 0x2f, 0xf2 ;  /* 0x0000000000f2781c */ /* 0x000fda0000702577 */
[----:B------:R-:W-:Y:S05]  /*1350*/  @P0 BRA `(.L_x_37) ;  /* 0x0000000400000947 */ /* 0x000fea0003800000 */
[----:B------:R-:W-:Y:S02]  /*1360*/  ISETP.GE.AND P0, PT, R15, RZ, PT ;  /* 0x000000ff0f00720c */ /* 0x000fe40003f06270 */
[----:B------:R-:W-:-:S11]  /*1370*/  ISETP.GE.AND P1, PT, R16, RZ, PT ;  /* 0x000000ff1000720c */ /* 0x000fd60003f26270 */
[----:B------:R-:W-:Y:S01]  /*1380*/  @P0 MOV R11, RZ ;  /* 0x000000ff000b0202 */ /* 0x000fe20000000f00 */
[----:B------:R-:W-:Y:S01]  /*1390*/  @!P0 FFMA R4, R4, 1.84467440737095516160e+19, RZ ;  /* 0x5f80000004048823 */ /* 0x000fe200000000ff */
[----:B------:R-:W-:Y:S01]  /*13a0*/  @!P0 MOV R11, 0xffffffc0 ;  /* 0xffffffc0000b8802 */ /* 0x000fe20000000f00 */
[----:B------:R-:W-:-:S03]  /*13b0*/  @!P1 FFMA R5, R5, 1.84467440737095516160e+19, RZ ;  /* 0x5f80000005059823 */ /* 0x000fc600000000ff */
[----:B------:R-:W-:-:S07]  /*13c0*/  @!P1 IADD3 R11, PT, PT, R11, 0x40, RZ ;  /* 0x000000400b0b9810 */ /* 0x000fce0007ffe0ff */
.L_x_33:
[----:B------:R-:W-:Y:S01]  /*13d0*/  LEA R16, R10, 0xc0800000, 0x17 ;  /* 0xc08000000a107811 */ /* 0x000fe200078eb8ff */
[----:B------:R-:W-:Y:S03]  /*13e0*/  BSSY.RECONVERGENT B3, `(.L_x_38) ;  /* 0x0000036000037945 */ /* 0x000fe60003800200 */
[----:B------:R-:W-:Y:S02]  /*13f0*/  IADD3 R16, PT, PT, -R16, R5, RZ ;  /* 0x0000000510107210 */ /* 0x000fe40007ffe1ff */
[----:B------:R-:W-:Y:S02]  /*1400*/  IADD3 R5, PT, PT, R14, -0x7f, RZ ;  /* 0xffffff810e057810 */ /* 0x000fe40007ffe0ff */
[----:B------:R-:W0:Y:S01]  /*1410*/  MUFU.RCP R18, R16 ;  /* 0x0000001000127308 */ /* 0x000e220000001000 */
[----:B------:R-:W-:Y:S01]  /*1420*/  FADD.FTZ R15, -R16, -RZ ;  /* 0x800000ff100f7221 */ /* 0x000fe20000010100 */
[C---:B------:R-:W-:Y:S01]  /*1430*/  IADD3 R10, PT, PT, R5.reuse, 0x7f, -R10 ;  /* 0x0000007f050a7810 */ /* 0x040fe20007ffe80a */
[----:B------:R-:W-:-:S03]  /*1440*/  IMAD R4, R5, -0x800000, R4 ;  /* 0xff80000005047824 */ /* 0x000fc600078e0204 */
[----:B------:R-:W-:Y:S01]  /*1450*/  IADD3 R10, PT, PT, R10, R11, RZ ;  /* 0x0000000b0a0a7210 */ /* 0x000fe20007ffe0ff */
[----:B0-----:R-:W-:-:S04]  /*1460*/  FFMA R17, R18, R15, 1 ;  /* 0x3f80000012117423 */ /* 0x001fc8000000000f */
[----:B------:R-:W-:-:S04]  /*1470*/  FFMA R17, R18, R17, R18 ;  /* 0x0000001112117223 */ /* 0x000fc80000000012 */
[----:B------:R-:W-:-:S04]  /*1480*/  FFMA R14, R4, R17, RZ ;  /* 0x00000011040e7223 */ /* 0x000fc800000000ff */
[----:B------:R-:W-:-:S04]  /*1490*/  FFMA R18, R15, R14, R4 ;  /* 0x0000000e0f127223 */ /* 0x000fc80000000004 */
[----:B------:R-:W-:-:S04]  /*14a0*/  FFMA R14, R17, R18, R14 ;  /* 0x00000012110e7223 */ /* 0x000fc8000000000e */
[----:B------:R-:W-:-:S04]  /*14b0*/  FFMA R15, R15, R14, R4 ;  /* 0x0000000e0f0f7223 */ /* 0x000fc80000000004 */
[----:B------:R-:W-:-:S05]  /*14c0*/  FFMA R4, R17, R15, R14 ;  /* 0x0000000f11047223 */ /* 0x000fca000000000e */
[----:B------:R-:W-:-:S04]  /*14d0*/  SHF.R.U32.HI R5, RZ, 0x17, R4 ;  /* 0x00000017ff057819 */ /* 0x000fc80000011604 */
[----:B------:R-:W-:-:S04]  /*14e0*/  LOP3.LUT R5, R5, 0xff, RZ, 0xc0, !PT ;  /* 0x000000ff05057812 */ /* 0x000fc800078ec0ff */
[----:B------:R-:W-:-:S05]  /*14f0*/  IADD3 R5, PT, PT, R5, R10, RZ ;  /* 0x0000000a05057210 */ /* 0x000fca0007ffe0ff */
[----:B------:R-:W-:-:S05]  /*1500*/  VIADD R11, R5, 0xffffffff ;  /* 0xffffffff050b7836 */ /* 0x000fca0000000000 */
[----:B------:R-:W-:-:S13]  /*1510*/  ISETP.GE.U32.AND P0, PT, R11, 0xfe, PT ;  /* 0x000000fe0b00780c */ /* 0x000fda0003f06070 */
[----:B------:R-:W-:Y:S05]  /*1520*/  @!P0 BRA `(.L_x_39) ;  /* 0x0000000000808947 */ /* 0x000fea0003800000 */
[----:B------:R-:W-:-:S13]  /*1530*/  ISETP.GT.AND P0, PT, R5, 0xfe, PT ;  /* 0x000000fe0500780c */ /* 0x000fda0003f04270 */
[----:B------:R-:W-:Y:S05]  /*1540*/  @P0 BRA `(.L_x_40) ;  /* 0x00000000006c0947 */ /* 0x000fea0003800000 */
[----:B------:R-:W-:-:S13]  /*1550*/  ISETP.GE.AND P0, PT, R5, 0x1, PT ;  /* 0x000000010500780c */ /* 0x000fda0003f06270 */
[----:B------:R-:W-:Y:S05]  /*1560*/  @P0 BRA `(.L_x_41) ;  /* 0x0000000000740947 */ /* 0x000fea0003800000 */
[----:B------:R-:W-:Y:S02]  /*1570*/  ISETP.GE.AND P0, PT, R5, -0x18, PT ;  /* 0xffffffe80500780c */ /* 0x000fe40003f06270 */
[----:B------:R-:W-:-:S11]  /*1580*/  LOP3.LUT R4, R4, 0x80000000, RZ, 0xc0, !PT ;  /* 0x8000000004047812 */ /* 0x000fd600078ec0ff */
[----:B------:R-:W-:Y:S05]  /*1590*/  @!P0 BRA `(.L_x_41) ;  /* 0x0000000000688947 */ /* 0x000fea0003800000 */
[-CC-:B------:R-:W-:Y:S01]  /*15a0*/  FFMA.RZ R10, R17, R15.reuse, R14.reuse ;  /* 0x0000000f110a7223 */ /* 0x180fe2000000c00e */
[C---:B------:R-:W-:Y:S02]  /*15b0*/  ISETP.NE.AND P2, PT, R5.reuse, RZ, PT ;  /* 0x000000ff0500720c */ /* 0x040fe40003f45270 */
[----:B------:R-:W-:Y:S02]  /*15c0*/  ISETP.NE.AND P1, PT, R5, RZ, PT ;  /* 0x000000ff0500720c */ /* 0x000fe40003f25270 */
[----:B------:R-:W-:Y:S01]  /*15d0*/  LOP3.LUT R11, R10, 0x7fffff, RZ, 0xc0, !PT ;  /* 0x007fffff0a0b7812 */ /* 0x000fe200078ec0ff */
[CCC-:B------:R-:W-:Y:S01]  /*15e0*/  FFMA.RP R10, R17.reuse, R15.reuse, R14.reuse ;  /* 0x0000000f110a7223 */ /* 0x1c0fe2000000800e */
[----:B------:R-:W-:Y:S01]  /*15f0*/  FFMA.RM R15, R17, R15, R14 ;  /* 0x0000000f110f7223 */ /* 0x000fe2000000400e */
[----:B------:R-:W-:Y:S02]  /*1600*/  IADD3 R14, PT, PT, R5, 0x20, RZ ;  /* 0x00000020050e7810 */ /* 0x000fe40007ffe0ff */
[----:B------:R-:W-:-:S02]  /*1610*/  LOP3.LUT R11, R11, 0x800000, RZ, 0xfc, !PT ;  /* 0x008000000b0b7812 */ /* 0x000fc400078efcff */
[----:B------:R-:W-:Y:S02]  /*1620*/  IADD3 R5, PT, PT, -R5, RZ, RZ ;  /* 0x000000ff05057210 */ /* 0x000fe40007ffe1ff */
[----:B------:R-:W-:Y:S02]  /*1630*/  SHF.L.U32 R14, R11, R14, RZ ;  /* 0x0000000e0b0e7219 */ /* 0x000fe400000006ff */
[----:B------:R-:W-:Y:S02]  /*1640*/  FSETP.NEU.FTZ.AND P0, PT, R10, R15, PT ;  /* 0x0000000f0a00720b */ /* 0x000fe40003f1d000 */
[----:B------:R-:W-:Y:S02]  /*1650*/  SEL R10, R5, RZ, P2 ;  /* 0x000000ff050a7207 */ /* 0x000fe40001000000 */
[----:B------:R-:W-:Y:S02]  /*1660*/  ISETP.NE.AND P1, PT, R14, RZ, P1 ;  /* 0x000000ff0e00720c */ /* 0x000fe40000f25270 */
[----:B------:R-:W-:-:S02]  /*1670*/  SHF.R.U32.HI R10, RZ, R10, R11 ;  /* 0x0000000aff0a7219 */ /* 0x000fc4000001160b */
[----:B------:R-:W-:Y:S02]  /*1680*/  PLOP3.LUT P0, PT, P0, P1, PT, 0xf8, 0x8f ;  /* 0x00000000008f781c */ /* 0x000fe40000703f70 */
[----:B------:R-:W-:Y:S02]  /*1690*/  SHF.R.U32.HI R14, RZ, 0x1, R10 ;  /* 0x00000001ff0e7819 */ /* 0x000fe4000001160a */
[----:B------:R-:W-:-:S04]  /*16a0*/  SEL R5, RZ, 0x1, !P0 ;  /* 0x00000001ff057807 */ /* 0x000fc80004000000 */
[----:B------:R-:W-:-:S04]  /*16b0*/  LOP3.LUT R5, R5, 0x1, R14, 0xf8, !PT ;  /* 0x0000000105057812 */ /* 0x000fc800078ef80e */
[----:B------:R-:W-:-:S04]  /*16c0*/  LOP3.LUT R5, R5, R10, RZ, 0xc0, !PT ;  /* 0x0000000a05057212 */ /* 0x000fc800078ec0ff */
[----:B------:R-:W-:-:S04]  /*16d0*/  IADD3 R5, PT, PT, R14, R5, RZ ;  /* 0x000000050e057210 */ /* 0x000fc80007ffe0ff */
[----:B------:R-:W-:Y:S01]  /*16e0*/  LOP3.LUT R4, R5, R4, RZ, 0xfc, !PT ;  /* 0x0000000405047212 */ /* 0x000fe200078efcff */
[----:B------:R-:W-:Y:S06]  /*16f0*/  BRA `(.L_x_41) ;  /* 0x0000000000107947 */ /* 0x000fec0003800000 */
.L_x_40:
[----:B------:R-:W-:-:S04]  /*1700*/  LOP3.LUT R4, R4, 0x80000000, RZ, 0xc0, !PT ;  /* 0x8000000004047812 */ /* 0x000fc800078ec0ff */
[----:B------:R-:W-:Y:S01]  /*1710*/  LOP3.LUT R4, R4, 0x7f800000, RZ, 0xfc, !PT ;  /* 0x7f80000004047812 */ /* 0x000fe200078efcff */
[----:B------:R-:W-:Y:S06]  /*1720*/  BRA `(.L_x_41) ;  /* 0x0000000000047947 */ /* 0x000fec0003800000 */
.L_x_39:
[----:B------:R-:W-:-:S07]  /*1730*/  LEA R4, R10, R4, 0x17 ;  /* 0x000000040a047211 */ /* 0x000fce00078eb8ff */
.L_x_41:
[----:B------:R-:W-:Y:S05]  /*1740*/  BSYNC.RECONVERGENT B3 ;  /* 0x0000000000037941 */ /* 0x000fea0003800200 */
.L_x_38:
[----:B------:R-:W-:Y:S05]  /*1750*/  BRA `(.L_x_42) ;  /* 0x0000000000207947 */ /* 0x000fea0003800000 */
.L_x_37:
[----:B------:R-:W-:-:S04]  /*1760*/  LOP3.LUT R4, R5, 0x80000000, R4, 0x48, !PT ;  /* 0x8000000005047812 */ /* 0x000fc800078e4804 */
[----:B------:R-:W-:Y:S01]  /*1770*/  LOP3.LUT R4, R4, 0x7f800000, RZ, 0xfc, !PT ;  /* 0x7f80000004047812 */ /* 0x000fe200078efcff */
[----:B------:R-:W-:Y:S06]  /*1780*/  BRA `(.L_x_42) ;  /* 0x0000000000147947 */ /* 0x000fec0003800000 */
.L_x_36:
[----:B------:R-:W-:Y:S01]  /*1790*/  LOP3.LUT R4, R5, 0x80000000, R4, 0x48, !PT ;  /* 0x8000000005047812 */ /* 0x000fe200078e4804 */
[----:B------:R-:W-:Y:S06]  /*17a0*/  BRA `(.L_x_42) ;  /* 0x00000000000c7947 */ /* 0x000fec0003800000 */
.L_x_35:
[----:B------:R-:W0:Y:S01]  /*17b0*/  MUFU.RSQ R4, -QNAN ;  /* 0xffc0000000047908 */ /* 0x000e220000001400 */
[----:B------:R-:W-:Y:S05]  /*17c0*/  BRA `(.L_x_42) ;  /* 0x0000000000047947 */ /* 0x000fea0003800000 */
.L_x_34:
[----:B------:R-:W-:-:S07]  /*17d0*/  FADD.FTZ R4, R4, R5 ;  /* 0x0000000504047221 */ /* 0x000fce0000010000 */
.L_x_42:
[----:B------:R-:W-:Y:S05]  /*17e0*/  BSYNC.RECONVERGENT B2 ;  /* 0x0000000000027941 */ /* 0x000fea0003800200 */
.L_x_32:
[----:B------:R-:W-:Y:S01]  /*17f0*/  HFMA2 R5, -RZ, RZ, 0, 0 ;  /* 0x00000000ff057431 */ /* 0x000fe200000001ff */
[----:B0-----:R-:W-:Y:S02]  /*1800*/  MOV R10, R4 ;  /* 0x00000004000a7202 */ /* 0x001fe40000000f00 */
[----:B------:R-:W-:-:S04]  /*1810*/  MOV R4, R9 ;  /* 0x0000000900047202 */ /* 0x000fc80000000f00 */
[----:B------:R-:W-:Y:S05]  /*1820*/  RET.REL.NODEC R4 `(_Z6RenderiiP6float3) ;  /* 0xffffffe404f47950 */ /* 0x000fea0003c3ffff */
.L_x_43:
[----:B------:R-:W-:-:S00]  /*1830*/  BRA `(.L_x_43) ;  /* 0xfffffffc00fc7947 */ /* 0x000fc0000383ffff */
[----:B------:R-:W-:-:S00]  /*1840*/  NOP ;  /* 0x0000000000007918 */ /* 0x000fc00000000000 */
        /* <DEDUP_REMOVED lines=11> */
.L_x_45:


//--------------------- .nv.shared.reserved.0     --------------------------
	.section	.nv.shared.reserved.0,"aw",@nobits
	.weak		__nv_reservedSMEM_offset_0_alias
	.size		__nv_reservedSMEM_offset_0_alias, 0, 64
	.other		__nv_reservedSMEM_offset_0_alias,@"STO_CUDA_RESERVED_SHARED STV_DEFAULT"
__nv_reservedSMEM_offset_0_alias:
	.zero		0
	.zero		64


//--------------------- .nv.constant0._Z6RenderiiP6float3 --------------------------
	.section	.nv.constant0._Z6RenderiiP6float3,"a",@progbits
	.sectionflags	@""
	.align	4
.nv.constant0._Z6RenderiiP6float3:
	.zero		912


//--------------------- SYMBOLS --------------------------

	.type		.nv.reservedSmem.offset0,@object
	.size		.nv.reservedSmem.offset0,0x4
